//
// Generated by NVIDIA NVVM Compiler
//
// Compiler Build ID: CL-36424714
// Cuda compilation tools, release 13.0, V13.0.88
// Based on NVVM 20.0.0
//

.version 9.0
.target sm_100
.address_size 64

	// .globl	TransposeKernel

.visible .entry TransposeKernel(
	.param .u64 .ptr .align 1 TransposeKernel_param_0,
	.param .u64 .ptr .align 1 TransposeKernel_param_1,
	.param .u32 TransposeKernel_param_2,
	.param .u32 TransposeKernel_param_3
)
{
	.reg .pred 	%p<4>;
	.reg .b32 	%r<15>;
	.reg .b64 	%rd<9>;
	.reg .b64 	%fd<2>;

	ld.param.u64 	%rd1, [TransposeKernel_param_0];
	ld.param.u64 	%rd2, [TransposeKernel_param_1];
	ld.param.u32 	%r3, [TransposeKernel_param_2];
	ld.param.u32 	%r5, [TransposeKernel_param_3];
	mov.u32 	%r6, %ctaid.x;
	mov.u32 	%r7, %ntid.x;
	mov.u32 	%r8, %tid.x;
	mad.lo.s32 	%r1, %r6, %r7, %r8;
	mov.u32 	%r9, %ctaid.y;
	mov.u32 	%r10, %ntid.y;
	mov.u32 	%r11, %tid.y;
	mad.lo.s32 	%r12, %r9, %r10, %r11;
	setp.ge.s32 	%p1, %r1, %r3;
	setp.ge.s32 	%p2, %r12, %r5;
	or.pred  	%p3, %p1, %p2;
	@%p3 bra 	$L__BB0_2;
	cvta.to.global.u64 	%rd3, %rd2;
	cvta.to.global.u64 	%rd4, %rd1;
	mad.lo.s32 	%r13, %r5, %r1, %r12;
	mul.wide.s32 	%rd5, %r13, 8;
	add.s64 	%rd6, %rd3, %rd5;
	ld.global.f64 	%fd1, [%rd6];
	mad.lo.s32 	%r14, %r3, %r12, %r1;
	mul.wide.s32 	%rd7, %r14, 8;
	add.s64 	%rd8, %rd4, %rd7;
	st.global.f64 	[%rd8], %fd1;
$L__BB0_2:
	ret;

}


// ===== COMPILED SASS (sm_100) =====

	.target	sm_100

	.elftype	@"ET_EXEC"


//--------------------- .note.nv.tkinfo           --------------------------
	.section	.note.nv.tkinfo,"",@"SHT_NOTE"
	.sectionflags	@"SHF_NOTE_NV_TKINFO"
	.tkinfo
        /*0018*/ 	.word	0x00000002
        /*0030*/ 	.string	""
        /*0030*/ 	.string	"ptxas"
        /*0030*/ 	.string	"Cuda compilation tools, release 13.0, V13.0.88"
        /*0030*/ 	.string	"Build cuda_13.0.r13.0/compiler.36424714_0"
        /*0030*/ 	.string	"-arch sm_100 -m 64 "



//--------------------- .note.nv.cuinfo           --------------------------
	.section	.note.nv.cuinfo,"",@"SHT_NOTE"
	.sectionflags	@"SHF_NOTE_NV_CUINFO"
        /*0018*/ 	.short	0x0002
        /*001a*/ 	.short	0x0064
        /*001c*/ 	.short	0x0082
	.zero		2


//--------------------- .nv.info                  --------------------------
	.section	.nv.info,"",@"SHT_CUDA_INFO"
	.align	4


	//----- nvinfo : EIATTR_REGCOUNT
	.align		4
        /*0000*/ 	.byte	0x04, 0x2f
        /*0002*/ 	.short	(.L_1 - .L_0)
	.align		4
.L_0:
        /*0004*/ 	.word	index@(TransposeKernel)
        /*0008*/ 	.word	0x0000000a


	//----- nvinfo : EIATTR_FRAME_SIZE
	.align		4
.L_1:
        /*000c*/ 	.byte	0x04, 0x11
        /*000e*/ 	.short	(.L_3 - .L_2)
	.align		4
.L_2:
        /*0010*/ 	.word	index@(TransposeKernel)
        /*0014*/ 	.word	0x00000000


	//----- nvinfo : EIATTR_MIN_STACK_SIZE
	.align		4
.L_3:
        /*0018*/ 	.byte	0x04, 0x12
        /*001a*/ 	.short	(.L_5 - .L_4)
	.align		4
.L_4:
        /*001c*/ 	.word	index@(TransposeKernel)
        /*0020*/ 	.word	0x00000000
.L_5:


//--------------------- .nv.compat                --------------------------
	.section	.nv.compat,"",@"SHT_CUDA_COMPAT_INFO"
	.align	4
        /*0000*/ 	.byte	0x02, 0x09, 0x00, 0x00, 0x02, 0x02, 0x01, 0x00, 0x02, 0x05, 0x05, 0x00, 0x03, 0x07, 0x01, 0x01
        /*0010*/ 	.byte	0x02, 0x03, 0x00, 0x00, 0x02, 0x06, 0x01, 0x00, 0x04, 0x0b, 0x08, 0x00, 0x09, 0x00, 0x00, 0x00
        /*0020*/ 	.byte	0x00, 0x00, 0x00, 0x00


//--------------------- .nv.info.TransposeKernel  --------------------------
	.section	.nv.info.TransposeKernel,"",@"SHT_CUDA_INFO"
	.sectionflags	@""
	.align	4


	//----- nvinfo : EIATTR_CUDA_API_VERSION
	.align		4
        /*0000*/ 	.byte	0x04, 0x37
        /*0002*/ 	.short	(.L_7 - .L_6)
.L_6:
        /*0004*/ 	.word	0x00000082


	//----- nvinfo : EIATTR_KPARAM_INFO
	.align		4
.L_7:
        /*0008*/ 	.byte	0x04, 0x17
        /*000a*/ 	.short	(.L_9 - .L_8)
.L_8:
        /*000c*/ 	.word	0x00000000
        /*0010*/ 	.short	0x0003
        /*0012*/ 	.short	0x0014
        /*0014*/ 	.byte	0x00, 0xf0, 0x11, 0x00


	//----- nvinfo : EIATTR_KPARAM_INFO
	.align		4
.L_9:
        /*0018*/ 	.byte	0x04, 0x17
        /*001a*/ 	.short	(.L_11 - .L_10)
.L_10:
        /*001c*/ 	.word	0x00000000
        /*0020*/ 	.short	0x0002
        /*0022*/ 	.short	0x0010
        /*0024*/ 	.byte	0x00, 0xf0, 0x11, 0x00


	//----- nvinfo : EIATTR_KPARAM_INFO
	.align		4
.L_11:
        /*0028*/ 	.byte	0x04, 0x17
        /*002a*/ 	.short	(.L_13 - .L_12)
.L_12:
        /*002c*/ 	.word	0x00000000
        /*0030*/ 	.short	0x0001
        /*0032*/ 	.short	0x0008
        /*0034*/ 	.byte	0x00, 0xf5, 0x21, 0x00


	//----- nvinfo : EIATTR_KPARAM_INFO
	.align		4
.L_13:
        /*0038*/ 	.byte	0x04, 0x17
        /*003a*/ 	.short	(.L_15 - .L_14)
.L_14:
        /*003c*/ 	.word	0x00000000
        /*0040*/ 	.short	0x0000
        /*0042*/ 	.short	0x0000
        /*0044*/ 	.byte	0x00, 0xf5, 0x21, 0x00


	//----- nvinfo : EIATTR_SPARSE_MMA_MASK
	.align		4
.L_15:
        /*0048*/ 	.byte	0x03, 0x50
        /*004a*/ 	.short	0x0000


	//----- nvinfo : EIATTR_MAXREG_COUNT
	.align		4
        /*004c*/ 	.byte	0x03, 0x1b
        /*004e*/ 	.short	0x00ff


	//----- nvinfo : EIATTR_MERCURY_ISA_VERSION
	.align		4
        /*0050*/ 	.byte	0x03, 0x5f
        /*0052*/ 	.short	0x0101


	//----- nvinfo : EIATTR_VRC_CTA_INIT_COUNT
	.align		4
        /*0054*/ 	.byte	0x02, 0x4a
	.zero		1
	.zero		1


	//----- nvinfo : EIATTR_EXIT_INSTR_OFFSETS
	.align		4
        /*0058*/ 	.byte	0x04, 0x1c
        /*005a*/ 	.short	(.L_17 - .L_16)


	//   ....[0]....
.L_16:
        /*005c*/ 	.word	0x000000c0


	//   ....[1]....
        /*0060*/ 	.word	0x00000160


	//----- nvinfo : EIATTR_CBANK_PARAM_SIZE
	.align		4
.L_17:
        /*0064*/ 	.byte	0x03, 0x19
        /*0066*/ 	.short	0x0018


	//----- nvinfo : EIATTR_PARAM_CBANK
	.align		4
        /*0068*/ 	.byte	0x04, 0x0a
        /*006a*/ 	.short	(.L_19 - .L_18)
	.align		4
.L_18:
        /*006c*/ 	.word	index@(.nv.constant0.TransposeKernel)
        /*0070*/ 	.short	0x0380
        /*0072*/ 	.short	0x0018


	//----- nvinfo : EIATTR_SW_WAR
	.align		4
.L_19:
        /*0074*/ 	.byte	0x04, 0x36
        /*0076*/ 	.short	(.L_21 - .L_20)
.L_20:
        /*0078*/ 	.word	0x00000008
.L_21:


//--------------------- .nv.callgraph             --------------------------
	.section	.nv.callgraph,"",@"SHT_CUDA_CALLGRAPH"
	.align	4
	.sectionentsize	8
	.align		4
        /*0000*/ 	.word	0x00000000
	.align		4
        /*0004*/ 	.word	0xffffffff
	.align		4
        /*0008*/ 	.word	0x00000000
	.align		4
        /*000c*/ 	.word	0xfffffffe
	.align		4
        /*0010*/ 	.word	0x00000000
	.align		4
        /*0014*/ 	.word	0xfffffffd
	.align		4
        /*0018*/ 	.word	0x00000000
	.align		4
        /*001c*/ 	.word	0xfffffffc


//--------------------- .text.TransposeKernel     --------------------------
	.section	.text.TransposeKernel,"ax",@progbits
	.align	128
        .global         TransposeKernel
        .type           TransposeKernel,@function
        .size           TransposeKernel,(.L_x_1 - TransposeKernel)
        .other          TransposeKernel,@"STO_CUDA_ENTRY STV_DEFAULT"
TransposeKernel:
.text.TransposeKernel:
[----:B------:R-:W-:Y:S01]  /*0000*/  LDC R1, c[0x0][0x37c] ;  /* 0x0000df00ff017b82 */ /* 0x000fe20000000800 */
[----:B------:R-:W0:Y:S07]  /*0010*/  S2R R2, SR_TID.Y ;  /* 0x0000000000027919 */ /* 0x000e2e0000002200 */
[----:B------:R-:W1:Y:S01]  /*0020*/  LDC R0, c[0x0][0x360] ;  /* 0x0000d800ff007b82 */ /* 0x000e620000000800 */
[----:B------:R-:W2:Y:S01]  /*0030*/  LDCU.64 UR6, c[0x0][0x390] ;  /* 0x00007200ff0677ac */ /* 0x000ea20008000a00 */
[----:B------:R-:W1:Y:S06]  /*0040*/  S2R R3, SR_TID.X ;  /* 0x0000000000037919 */ /* 0x000e6c0000002100 */
[----:B------:R-:W0:Y:S08]  /*0050*/  S2UR UR5, SR_CTAID.Y ;  /* 0x00000000000579c3 */ /* 0x000e300000002600 */
[----:B------:R-:W0:Y:S08]  /*0060*/  LDC R7, c[0x0][0x364] ;  /* 0x0000d900ff077b82 */ /* 0x000e300000000800 */
[----:B------:R-:W1:Y:S01]  /*0070*/  S2UR UR4, SR_CTAID.X ;  /* 0x00000000000479c3 */ /* 0x000e620000002500 */
[----:B0-----:R-:W-:-:S05]  /*0080*/  IMAD R7, R7, UR5, R2 ;  /* 0x0000000507077c24 */ /* 0x001fca000f8e0202 */
[----:B--2---:R-:W-:Y:S01]  /*0090*/  ISETP.GE.AND P0, PT, R7, UR7, PT ;  /* 0x0000000707007c0c */ /* 0x004fe2000bf06270 */
[----:B-1----:R-:W-:-:S05]  /*00a0*/  IMAD R0, R0, UR4, R3 ;  /* 0x0000000400007c24 */ /* 0x002fca000f8e0203 */
[----:B------:R-:W-:-:S13]  /*00b0*/  ISETP.GE.OR P0, PT, R0, UR6, P0 ;  /* 0x0000000600007c0c */ /* 0x000fda0008706670 */
[----:B------:R-:W-:Y:S05]  /*00c0*/  @P0 EXIT ;  /* 0x000000000000094d */ /* 0x000fea0003800000 */
[----:B------:R-:W0:Y:S01]  /*00d0*/  LDC.64 R2, c[0x0][0x388] ;  /* 0x0000e200ff027b82 */ /* 0x000e220000000a00 */
[----:B------:R-:W1:Y:S01]  /*00e0*/  LDCU.64 UR4, c[0x0][0x358] ;  /* 0x00006b00ff0477ac */ /* 0x000e620008000a00 */
[----:B------:R-:W-:-:S04]  /*00f0*/  IMAD R5, R0, UR7, R7 ;  /* 0x0000000700057c24 */ /* 0x000fc8000f8e0207 */
[----:B0-----:R-:W-:Y:S02]  /*0100*/  IMAD.WIDE R2, R5, 0x8, R2 ;  /* 0x0000000805027825 */ /* 0x001fe400078e0202 */
[----:B------:R-:W0:Y:S04]  /*0110*/  LDC.64 R4, c[0x0][0x380] ;  /* 0x0000e000ff047b82 */ /* 0x000e280000000a00 */
[----:B-1----:R-:W2:Y:S01]  /*0120*/  LDG.E.64 R2, desc[UR4][R2.64] ;  /* 0x0000000402027981 */ /* 0x002ea2000c1e1b00 */
[----:B------:R-:W-:-:S04]  /*0130*/  IMAD R7, R7, UR6, R0 ;  /* 0x0000000607077c24 */ /* 0x000fc8000f8e0200 */
[----:B0-----:R-:W-:-:S05]  /*0140*/  IMAD.WIDE R4, R7, 0x8, R4 ;  /* 0x0000000807047825 */ /* 0x001fca00078e0204 */
[----:B--2---:R-:W-:Y:S01]  /*0150*/  STG.E.64 desc[UR4][R4.64], R2 ;  /* 0x0000000204007986 */ /* 0x004fe2000c101b04 */
[----:B------:R-:W-:Y:S05]  /*0160*/  EXIT ;  /* 0x000000000000794d */ /* 0x000fea0003800000 */
.L_x_0:
[----:B------:R-:W-:-:S00]  /*0170*/  BRA `(.L_x_0) ;  /* 0xfffffffc00fc7947 */ /* 0x000fc0000383ffff */
[----:B------:R-:W-:-:S00]  /*0180*/  NOP ;  /* 0x0000000000007918 */ /* 0x000fc00000000000 */
[----:B------:R-:W-:-:S00]  /*0190*/  NOP ;  /* 0x0000000000007918 */ /* 0x000fc00000000000 */
[----:B------:R-:W-:-:S00]  /*01a0*/  NOP ;  /* 0x0000000000007918 */ /* 0x000fc00000000000 */
[----:B------:R-:W-:-:S00]  /*01b0*/  NOP ;  /* 0x0000000000007918 */ /* 0x000fc00000000000 */
[----:B------:R-:W-:-:S00]  /*01c0*/  NOP ;  /* 0x0000000000007918 */ /* 0x000fc00000000000 */
[----:B------:R-:W-:-:S00]  /*01d0*/  NOP ;  /* 0x0000000000007918 */ /* 0x000fc00000000000 */
[----:B------:R-:W-:-:S00]  /*01e0*/  NOP ;  /* 0x0000000000007918 */ /* 0x000fc00000000000 */
[----:B------:R-:W-:-:S00]  /*01f0*/  NOP ;  /* 0x0000000000007918 */ /* 0x000fc00000000000 */
.L_x_1:


//--------------------- .nv.shared.reserved.0     --------------------------
	.section	.nv.shared.reserved.0,"aw",@nobits
	.weak		__nv_reservedSMEM_offset_0_alias
	.size		__nv_reservedSMEM_offset_0_alias, 0, 64
	.other		__nv_reservedSMEM_offset_0_alias,@"STO_CUDA_RESERVED_SHARED STV_DEFAULT"
__nv_reservedSMEM_offset_0_alias:
	.zero		0
	.zero		64


//--------------------- .nv.constant0.TransposeKernel --------------------------
	.section	.nv.constant0.TransposeKernel,"a",@progbits
	.sectionflags	@""
	.align	4
.nv.constant0.TransposeKernel:
	.zero		920


//--------------------- SYMBOLS --------------------------

	.type		.nv.reservedSmem.offset0,@object
	.size		.nv.reservedSmem.offset0,0x4
